//
// Generated by NVIDIA NVVM Compiler
//
// Compiler Build ID: CL-36424714
// Cuda compilation tools, release 13.0, V13.0.88
// Based on NVVM 20.0.0
//

.version 9.0
.target sm_100
.address_size 64

	// .globl	_Z7oddevenPiii

.visible .entry _Z7oddevenPiii(
	.param .u64 .ptr .align 1 _Z7oddevenPiii_param_0,
	.param .u32 _Z7oddevenPiii_param_1,
	.param .u32 _Z7oddevenPiii_param_2
)
{
	.reg .pred 	%p<7>;
	.reg .b32 	%r<20>;
	.reg .b64 	%rd<7>;

	ld.param.u64 	%rd4, [_Z7oddevenPiii_param_0];
	ld.param.u32 	%r6, [_Z7oddevenPiii_param_1];
	ld.param.u32 	%r7, [_Z7oddevenPiii_param_2];
	cvta.to.global.u64 	%rd1, %rd4;
	mov.u32 	%r8, %ctaid.x;
	mov.u32 	%r9, %ntid.x;
	mov.u32 	%r10, %tid.x;
	mad.lo.s32 	%r1, %r8, %r9, %r10;
	setp.eq.s32 	%p1, %r6, 1;
	@%p1 bra 	$L__BB0_5;
	setp.ne.s32 	%p2, %r6, 0;
	@%p2 bra 	$L__BB0_8;
	shr.u32 	%r16, %r7, 31;
	add.s32 	%r17, %r7, %r16;
	shr.s32 	%r18, %r17, 1;
	setp.ge.s32 	%p5, %r1, %r18;
	@%p5 bra 	$L__BB0_8;
	shl.b32 	%r19, %r1, 1;
	mul.wide.s32 	%rd6, %r19, 4;
	add.s64 	%rd2, %rd1, %rd6;
	ld.global.u32 	%r2, [%rd2];
	ld.global.u32 	%r3, [%rd2+4];
	setp.le.s32 	%p6, %r2, %r3;
	@%p6 bra 	$L__BB0_8;
	st.global.u32 	[%rd2], %r3;
	st.global.u32 	[%rd2+4], %r2;
	bra.uni 	$L__BB0_8;
$L__BB0_5:
	add.s32 	%r11, %r7, -1;
	shr.u32 	%r12, %r11, 31;
	add.s32 	%r13, %r11, %r12;
	shr.s32 	%r14, %r13, 1;
	setp.ge.s32 	%p3, %r1, %r14;
	@%p3 bra 	$L__BB0_8;
	shl.b32 	%r15, %r1, 1;
	mul.wide.s32 	%rd5, %r15, 4;
	add.s64 	%rd3, %rd1, %rd5;
	ld.global.u32 	%r4, [%rd3+4];
	ld.global.u32 	%r5, [%rd3+8];
	setp.le.s32 	%p4, %r4, %r5;
	@%p4 bra 	$L__BB0_8;
	st.global.u32 	[%rd3+4], %r5;
	st.global.u32 	[%rd3+8], %r4;
$L__BB0_8:
	ret;

}


// ===== COMPILED SASS (sm_100) =====

	.target	sm_100

	.elftype	@"ET_EXEC"


//--------------------- .note.nv.tkinfo           --------------------------
	.section	.note.nv.tkinfo,"",@"SHT_NOTE"
	.sectionflags	@"SHF_NOTE_NV_TKINFO"
	.tkinfo
        /*0018*/ 	.word	0x00000002
        /*0030*/ 	.string	""
        /*0030*/ 	.string	"ptxas"
        /*0030*/ 	.string	"Cuda compilation tools, release 13.0, V13.0.88"
        /*0030*/ 	.string	"Build cuda_13.0.r13.0/compiler.36424714_0"
        /*0030*/ 	.string	"-arch sm_100 -m 64 "



//--------------------- .note.nv.cuinfo           --------------------------
	.section	.note.nv.cuinfo,"",@"SHT_NOTE"
	.sectionflags	@"SHF_NOTE_NV_CUINFO"
        /*0018*/ 	.short	0x0002
        /*001a*/ 	.short	0x0064
        /*001c*/ 	.short	0x0082
	.zero		2


//--------------------- .nv.info                  --------------------------
	.section	.nv.info,"",@"SHT_CUDA_INFO"
	.align	4


	//----- nvinfo : EIATTR_REGCOUNT
	.align		4
        /*0000*/ 	.byte	0x04, 0x2f
        /*0002*/ 	.short	(.L_1 - .L_0)
	.align		4
.L_0:
        /*0004*/ 	.word	index@(_Z7oddevenPiii)
        /*0008*/ 	.word	0x00000008


	//----- nvinfo : EIATTR_FRAME_SIZE
	.align		4
.L_1:
        /*000c*/ 	.byte	0x04, 0x11
        /*000e*/ 	.short	(.L_3 - .L_2)
	.align		4
.L_2:
        /*0010*/ 	.word	index@(_Z7oddevenPiii)
        /*0014*/ 	.word	0x00000000


	//----- nvinfo : EIATTR_MIN_STACK_SIZE
	.align		4
.L_3:
        /*0018*/ 	.byte	0x04, 0x12
        /*001a*/ 	.short	(.L_5 - .L_4)
	.align		4
.L_4:
        /*001c*/ 	.word	index@(_Z7oddevenPiii)
        /*0020*/ 	.word	0x00000000
.L_5:


//--------------------- .nv.compat                --------------------------
	.section	.nv.compat,"",@"SHT_CUDA_COMPAT_INFO"
	.align	4
        /*0000*/ 	.byte	0x02, 0x09, 0x00, 0x00, 0x02, 0x02, 0x01, 0x00, 0x02, 0x05, 0x05, 0x00, 0x03, 0x07, 0x01, 0x01
        /*0010*/ 	.byte	0x02, 0x03, 0x00, 0x00, 0x02, 0x06, 0x01, 0x00, 0x04, 0x0b, 0x08, 0x00, 0x09, 0x00, 0x00, 0x00
        /*0020*/ 	.byte	0x00, 0x00, 0x00, 0x00


//--------------------- .nv.info._Z7oddevenPiii   --------------------------
	.section	.nv.info._Z7oddevenPiii,"",@"SHT_CUDA_INFO"
	.sectionflags	@""
	.align	4


	//----- nvinfo : EIATTR_CUDA_API_VERSION
	.align		4
        /*0000*/ 	.byte	0x04, 0x37
        /*0002*/ 	.short	(.L_7 - .L_6)
.L_6:
        /*0004*/ 	.word	0x00000082


	//----- nvinfo : EIATTR_KPARAM_INFO
	.align		4
.L_7:
        /*0008*/ 	.byte	0x04, 0x17
        /*000a*/ 	.short	(.L_9 - .L_8)
.L_8:
        /*000c*/ 	.word	0x00000000
        /*0010*/ 	.short	0x0002
        /*0012*/ 	.short	0x000c
        /*0014*/ 	.byte	0x00, 0xf0, 0x11, 0x00


	//----- nvinfo : EIATTR_KPARAM_INFO
	.align		4
.L_9:
        /*0018*/ 	.byte	0x04, 0x17
        /*001a*/ 	.short	(.L_11 - .L_10)
.L_10:
        /*001c*/ 	.word	0x00000000
        /*0020*/ 	.short	0x0001
        /*0022*/ 	.short	0x0008
        /*0024*/ 	.byte	0x00, 0xf0, 0x11, 0x00


	//----- nvinfo : EIATTR_KPARAM_INFO
	.align		4
.L_11:
        /*0028*/ 	.byte	0x04, 0x17
        /*002a*/ 	.short	(.L_13 - .L_12)
.L_12:
        /*002c*/ 	.word	0x00000000
        /*0030*/ 	.short	0x0000
        /*0032*/ 	.short	0x0000
        /*0034*/ 	.byte	0x00, 0xf5, 0x21, 0x00


	//----- nvinfo : EIATTR_SPARSE_MMA_MASK
	.align		4
.L_13:
        /*0038*/ 	.byte	0x03, 0x50
        /*003a*/ 	.short	0x0000


	//----- nvinfo : EIATTR_MAXREG_COUNT
	.align		4
        /*003c*/ 	.byte	0x03, 0x1b
        /*003e*/ 	.short	0x00ff


	//----- nvinfo : EIATTR_MERCURY_ISA_VERSION
	.align		4
        /*0040*/ 	.byte	0x03, 0x5f
        /*0042*/ 	.short	0x0101


	//----- nvinfo : EIATTR_VRC_CTA_INIT_COUNT
	.align		4
        /*0044*/ 	.byte	0x02, 0x4a
	.zero		1
	.zero		1


	//----- nvinfo : EIATTR_EXIT_INSTR_OFFSETS
	.align		4
        /*0048*/ 	.byte	0x04, 0x1c
        /*004a*/ 	.short	(.L_15 - .L_14)


	//   ....[0]....
.L_14:
        /*004c*/ 	.word	0x000000a0


	//   ....[1]....
        /*0050*/ 	.word	0x000000f0


	//   ....[2]....
        /*0054*/ 	.word	0x00000160


	//   ....[3]....
        /*0058*/ 	.word	0x00000190


	//   ....[4]....
        /*005c*/ 	.word	0x000001f0


	//   ....[5]....
        /*0060*/ 	.word	0x00000260


	//   ....[6]....
        /*0064*/ 	.word	0x00000290


	//----- nvinfo : EIATTR_CBANK_PARAM_SIZE
	.align		4
.L_15:
        /*0068*/ 	.byte	0x03, 0x19
        /*006a*/ 	.short	0x0010


	//----- nvinfo : EIATTR_PARAM_CBANK
	.align		4
        /*006c*/ 	.byte	0x04, 0x0a
        /*006e*/ 	.short	(.L_17 - .L_16)
	.align		4
.L_16:
        /*0070*/ 	.word	index@(.nv.constant0._Z7oddevenPiii)
        /*0074*/ 	.short	0x0380
        /*0076*/ 	.short	0x0010


	//----- nvinfo : EIATTR_SW_WAR
	.align		4
.L_17:
        /*0078*/ 	.byte	0x04, 0x36
        /*007a*/ 	.short	(.L_19 - .L_18)
.L_18:
        /*007c*/ 	.word	0x00000008
.L_19:


//--------------------- .nv.callgraph             --------------------------
	.section	.nv.callgraph,"",@"SHT_CUDA_CALLGRAPH"
	.align	4
	.sectionentsize	8
	.align		4
        /*0000*/ 	.word	0x00000000
	.align		4
        /*0004*/ 	.word	0xffffffff
	.align		4
        /*0008*/ 	.word	0x00000000
	.align		4
        /*000c*/ 	.word	0xfffffffe
	.align		4
        /*0010*/ 	.word	0x00000000
	.align		4
        /*0014*/ 	.word	0xfffffffd
	.align		4
        /*0018*/ 	.word	0x00000000
	.align		4
        /*001c*/ 	.word	0xfffffffc


//--------------------- .text._Z7oddevenPiii      --------------------------
	.section	.text._Z7oddevenPiii,"ax",@progbits
	.align	128
        .global         _Z7oddevenPiii
        .type           _Z7oddevenPiii,@function
        .size           _Z7oddevenPiii,(.L_x_2 - _Z7oddevenPiii)
        .other          _Z7oddevenPiii,@"STO_CUDA_ENTRY STV_DEFAULT"
_Z7oddevenPiii:
.text._Z7oddevenPiii:
[----:B------:R-:W-:Y:S01]  /*0000*/  LDC R1, c[0x0][0x37c] ;  /* 0x0000df00ff017b82 */ /* 0x000fe20000000800 */
[----:B------:R-:W0:Y:S01]  /*0010*/  S2R R3, SR_TID.X ;  /* 0x0000000000037919 */ /* 0x000e220000002100 */
[----:B------:R-:W1:Y:S06]  /*0020*/  LDCU UR5, c[0x0][0x388] ;  /* 0x00007100ff0577ac */ /* 0x000e6c0008000800 */
[----:B------:R-:W0:Y:S01]  /*0030*/  S2UR UR4, SR_CTAID.X ;  /* 0x00000000000479c3 */ /* 0x000e220000002500 */
[----:B------:R-:W2:Y:S07]  /*0040*/  LDCU.64 UR6, c[0x0][0x358] ;  /* 0x00006b00ff0677ac */ /* 0x000eae0008000a00 */
[----:B------:R-:W0:Y:S01]  /*0050*/  LDC R0, c[0x0][0x360] ;  /* 0x0000d800ff007b82 */ /* 0x000e220000000800 */
[----:B-1----:R-:W-:Y:S01]  /*0060*/  UISETP.NE.AND UP0, UPT, UR5, 0x1, UPT ;  /* 0x000000010500788c */ /* 0x002fe2000bf05270 */
[----:B0-----:R-:W-:-:S08]  /*0070*/  IMAD R0, R0, UR4, R3 ;  /* 0x0000000400007c24 */ /* 0x001fd0000f8e0203 */
[----:B--2---:R-:W-:Y:S05]  /*0080*/  BRA.U !UP0, `(.L_x_0) ;  /* 0x0000000108447547 */ /* 0x004fea000b800000 */
[----:B------:R-:W-:-:S13]  /*0090*/  ISETP.NE.AND P0, PT, RZ, UR5, PT ;  /* 0x00000005ff007c0c */ /* 0x000fda000bf05270 */
[----:B------:R-:W-:Y:S05]  /*00a0*/  @P0 EXIT ;  /* 0x000000000000094d */ /* 0x000fea0003800000 */
[----:B------:R-:W0:Y:S02]  /*00b0*/  LDCU UR4, c[0x0][0x38c] ;  /* 0x00007180ff0477ac */ /* 0x000e240008000800 */
[----:B0-----:R-:W-:-:S04]  /*00c0*/  ULEA.HI UR4, UR4, UR4, URZ, 0x1 ;  /* 0x0000000404047291 */ /* 0x001fc8000f8f08ff */
[----:B------:R-:W-:-:S06]  /*00d0*/  USHF.R.S32.HI UR4, URZ, 0x1, UR4 ;  /* 0x00000001ff047899 */ /* 0x000fcc0008011404 */
[----:B------:R-:W-:-:S13]  /*00e0*/  ISETP.GE.AND P0, PT, R0, UR4, PT ;  /* 0x0000000400007c0c */ /* 0x000fda000bf06270 */
[----:B------:R-:W-:Y:S05]  /*00f0*/  @P0 EXIT ;  /* 0x000000000000094d */ /* 0x000fea0003800000 */
[----:B------:R-:W0:Y:S01]  /*0100*/  LDC.64 R2, c[0x0][0x380] ;  /* 0x0000e000ff027b82 */ /* 0x000e220000000a00 */
[----:B------:R-:W-:-:S04]  /*0110*/  IMAD.SHL.U32 R5, R0, 0x2, RZ ;  /* 0x0000000200057824 */ /* 0x000fc800078e00ff */
[----:B0-----:R-:W-:-:S05]  /*0120*/  IMAD.WIDE R2, R5, 0x4, R2 ;  /* 0x0000000405027825 */ /* 0x001fca00078e0202 */
[----:B------:R-:W2:Y:S04]  /*0130*/  LDG.E R5, desc[UR6][R2.64] ;  /* 0x0000000602057981 */ /* 0x000ea8000c1e1900 */
[----:B------:R-:W2:Y:S02]  /*0140*/  LDG.E R0, desc[UR6][R2.64+0x4] ;  /* 0x0000040602007981 */ /* 0x000ea4000c1e1900 */
[----:B--2---:R-:W-:-:S13]  /*0150*/  ISETP.GT.AND P0, PT, R5, R0, PT ;  /* 0x000000000500720c */ /* 0x004fda0003f04270 */
[----:B------:R-:W-:Y:S05]  /*0160*/  @!P0 EXIT ;  /* 0x000000000000894d */ /* 0x000fea0003800000 */
[----:B------:R-:W-:Y:S04]  /*0170*/  STG.E desc[UR6][R2.64], R0 ;  /* 0x0000000002007986 */ /* 0x000fe8000c101906 */
[----:B------:R-:W-:Y:S01]  /*0180*/  STG.E desc[UR6][R2.64+0x4], R5 ;  /* 0x0000040502007986 */ /* 0x000fe2000c101906 */
[----:B------:R-:W-:Y:S05]  /*0190*/  EXIT ;  /* 0x000000000000794d */ /* 0x000fea0003800000 */
.L_x_0:
[----:B------:R-:W0:Y:S02]  /*01a0*/  LDCU UR4, c[0x0][0x38c] ;  /* 0x00007180ff0477ac */ /* 0x000e240008000800 */
[----:B0-----:R-:W-:-:S04]  /*01b0*/  UIADD3 UR4, UPT, UPT, UR4, -0x1, URZ ;  /* 0xffffffff04047890 */ /* 0x001fc8000fffe0ff */
[----:B------:R-:W-:-:S04]  /*01c0*/  ULEA.HI UR4, UR4, UR4, URZ, 0x1 ;  /* 0x0000000404047291 */ /* 0x000fc8000f8f08ff */
        /* <DEDUP_REMOVED lines=13> */
.L_x_1:
[----:B------:R-:W-:-:S00]  /*02a0*/  BRA `(.L_x_1) ;  /* 0xfffffffc00fc7947 */ /* 0x000fc0000383ffff */
[----:B------:R-:W-:-:S00]  /*02b0*/  NOP ;  /* 0x0000000000007918 */ /* 0x000fc00000000000 */
        /* <DEDUP_REMOVED lines=12> */
.L_x_2:


//--------------------- .nv.shared.reserved.0     --------------------------
	.section	.nv.shared.reserved.0,"aw",@nobits
	.weak		__nv_reservedSMEM_offset_0_alias
	.size		__nv_reservedSMEM_offset_0_alias, 0, 64
	.other		__nv_reservedSMEM_offset_0_alias,@"STO_CUDA_RESERVED_SHARED STV_DEFAULT"
__nv_reservedSMEM_offset_0_alias:
	.zero		0
	.zero		64


//--------------------- .nv.constant0._Z7oddevenPiii --------------------------
	.section	.nv.constant0._Z7oddevenPiii,"a",@progbits
	.sectionflags	@""
	.align	4
.nv.constant0._Z7oddevenPiii:
	.zero		912


//--------------------- SYMBOLS --------------------------

	.type		.nv.reservedSmem.offset0,@object
	.size		.nv.reservedSmem.offset0,0x4
